//
// Generated by NVIDIA NVVM Compiler
//
// Compiler Build ID: CL-36424714
// Cuda compilation tools, release 13.0, V13.0.88
// Based on NVVM 20.0.0
//

.version 9.0
.target sm_100
.address_size 64

	// .globl	_Z3modPA1000_dS0_S0_
// _ZZ3modPA1000_dS0_S0_E8shared_a has been demoted
// _ZZ3modPA1000_dS0_S0_E8shared_b has been demoted

.visible .entry _Z3modPA1000_dS0_S0_(
	.param .u64 .ptr .align 1 _Z3modPA1000_dS0_S0__param_0,
	.param .u64 .ptr .align 1 _Z3modPA1000_dS0_S0__param_1,
	.param .u64 .ptr .align 1 _Z3modPA1000_dS0_S0__param_2
)
{
	.reg .pred 	%p<7>;
	.reg .b32 	%r<27>;
	.reg .b64 	%rd<25>;
	.reg .b64 	%fd<108>;
	// demoted variable
	.shared .align 8 .b8 _ZZ3modPA1000_dS0_S0_E8shared_a[8192];
	// demoted variable
	.shared .align 8 .b8 _ZZ3modPA1000_dS0_S0_E8shared_b[8192];
	ld.param.u64 	%rd8, [_Z3modPA1000_dS0_S0__param_0];
	ld.param.u64 	%rd9, [_Z3modPA1000_dS0_S0__param_1];
	ld.param.u64 	%rd7, [_Z3modPA1000_dS0_S0__param_2];
	cvta.to.global.u64 	%rd10, %rd9;
	cvta.to.global.u64 	%rd11, %rd8;
	mov.u32 	%r25, %tid.y;
	mov.u32 	%r24, %tid.x;
	mov.u32 	%r16, %ctaid.y;
	mov.u32 	%r17, %ntid.y;
	mad.lo.s32 	%r3, %r16, %r17, %r25;
	mov.u32 	%r18, %ctaid.x;
	mov.u32 	%r19, %ntid.x;
	mad.lo.s32 	%r4, %r18, %r19, %r24;
	shl.b32 	%r20, %r25, 8;
	mov.u32 	%r21, _ZZ3modPA1000_dS0_S0_E8shared_a;
	add.s32 	%r5, %r21, %r20;
	shl.b32 	%r22, %r24, 3;
	add.s32 	%r6, %r5, %r22;
	mov.u32 	%r23, _ZZ3modPA1000_dS0_S0_E8shared_b;
	add.s32 	%r8, %r23, %r22;
	add.s32 	%r7, %r8, %r20;
	mul.wide.u32 	%rd12, %r25, 8000;
	mul.wide.s32 	%rd13, %r4, 8;
	add.s64 	%rd14, %rd12, %rd13;
	add.s64 	%rd24, %rd10, %rd14;
	mul.wide.u32 	%rd15, %r3, 8000;
	mul.wide.u32 	%rd16, %r24, 8;
	add.s64 	%rd17, %rd15, %rd16;
	add.s64 	%rd23, %rd11, %rd17;
	mov.b32 	%r26, 0;
	mov.f64 	%fd105, 0d0000000000000000;
$L__BB0_1:
	setp.gt.u32 	%p1, %r24, 999;
	mov.f64 	%fd106, 0d0000000000000000;
	@%p1 bra 	$L__BB0_3;
	ld.global.f64 	%fd106, [%rd23];
$L__BB0_3:
	st.shared.f64 	[%r6], %fd106;
	setp.gt.u32 	%p2, %r25, 999;
	mov.f64 	%fd107, 0d0000000000000000;
	@%p2 bra 	$L__BB0_5;
	ld.global.f64 	%fd107, [%rd24];
$L__BB0_5:
	st.shared.f64 	[%r7], %fd107;
	bar.sync 	0;
	ld.shared.f64 	%fd10, [%r5];
	ld.shared.f64 	%fd11, [%r8];
	fma.rn.f64 	%fd12, %fd10, %fd11, %fd105;
	ld.shared.f64 	%fd13, [%r5+8];
	ld.shared.f64 	%fd14, [%r8+256];
	fma.rn.f64 	%fd15, %fd13, %fd14, %fd12;
	ld.shared.f64 	%fd16, [%r5+16];
	ld.shared.f64 	%fd17, [%r8+512];
	fma.rn.f64 	%fd18, %fd16, %fd17, %fd15;
	ld.shared.f64 	%fd19, [%r5+24];
	ld.shared.f64 	%fd20, [%r8+768];
	fma.rn.f64 	%fd21, %fd19, %fd20, %fd18;
	ld.shared.f64 	%fd22, [%r5+32];
	ld.shared.f64 	%fd23, [%r8+1024];
	fma.rn.f64 	%fd24, %fd22, %fd23, %fd21;
	ld.shared.f64 	%fd25, [%r5+40];
	ld.shared.f64 	%fd26, [%r8+1280];
	fma.rn.f64 	%fd27, %fd25, %fd26, %fd24;
	ld.shared.f64 	%fd28, [%r5+48];
	ld.shared.f64 	%fd29, [%r8+1536];
	fma.rn.f64 	%fd30, %fd28, %fd29, %fd27;
	ld.shared.f64 	%fd31, [%r5+56];
	ld.shared.f64 	%fd32, [%r8+1792];
	fma.rn.f64 	%fd33, %fd31, %fd32, %fd30;
	ld.shared.f64 	%fd34, [%r5+64];
	ld.shared.f64 	%fd35, [%r8+2048];
	fma.rn.f64 	%fd36, %fd34, %fd35, %fd33;
	ld.shared.f64 	%fd37, [%r5+72];
	ld.shared.f64 	%fd38, [%r8+2304];
	fma.rn.f64 	%fd39, %fd37, %fd38, %fd36;
	ld.shared.f64 	%fd40, [%r5+80];
	ld.shared.f64 	%fd41, [%r8+2560];
	fma.rn.f64 	%fd42, %fd40, %fd41, %fd39;
	ld.shared.f64 	%fd43, [%r5+88];
	ld.shared.f64 	%fd44, [%r8+2816];
	fma.rn.f64 	%fd45, %fd43, %fd44, %fd42;
	ld.shared.f64 	%fd46, [%r5+96];
	ld.shared.f64 	%fd47, [%r8+3072];
	fma.rn.f64 	%fd48, %fd46, %fd47, %fd45;
	ld.shared.f64 	%fd49, [%r5+104];
	ld.shared.f64 	%fd50, [%r8+3328];
	fma.rn.f64 	%fd51, %fd49, %fd50, %fd48;
	ld.shared.f64 	%fd52, [%r5+112];
	ld.shared.f64 	%fd53, [%r8+3584];
	fma.rn.f64 	%fd54, %fd52, %fd53, %fd51;
	ld.shared.f64 	%fd55, [%r5+120];
	ld.shared.f64 	%fd56, [%r8+3840];
	fma.rn.f64 	%fd57, %fd55, %fd56, %fd54;
	ld.shared.f64 	%fd58, [%r5+128];
	ld.shared.f64 	%fd59, [%r8+4096];
	fma.rn.f64 	%fd60, %fd58, %fd59, %fd57;
	ld.shared.f64 	%fd61, [%r5+136];
	ld.shared.f64 	%fd62, [%r8+4352];
	fma.rn.f64 	%fd63, %fd61, %fd62, %fd60;
	ld.shared.f64 	%fd64, [%r5+144];
	ld.shared.f64 	%fd65, [%r8+4608];
	fma.rn.f64 	%fd66, %fd64, %fd65, %fd63;
	ld.shared.f64 	%fd67, [%r5+152];
	ld.shared.f64 	%fd68, [%r8+4864];
	fma.rn.f64 	%fd69, %fd67, %fd68, %fd66;
	ld.shared.f64 	%fd70, [%r5+160];
	ld.shared.f64 	%fd71, [%r8+5120];
	fma.rn.f64 	%fd72, %fd70, %fd71, %fd69;
	ld.shared.f64 	%fd73, [%r5+168];
	ld.shared.f64 	%fd74, [%r8+5376];
	fma.rn.f64 	%fd75, %fd73, %fd74, %fd72;
	ld.shared.f64 	%fd76, [%r5+176];
	ld.shared.f64 	%fd77, [%r8+5632];
	fma.rn.f64 	%fd78, %fd76, %fd77, %fd75;
	ld.shared.f64 	%fd79, [%r5+184];
	ld.shared.f64 	%fd80, [%r8+5888];
	fma.rn.f64 	%fd81, %fd79, %fd80, %fd78;
	ld.shared.f64 	%fd82, [%r5+192];
	ld.shared.f64 	%fd83, [%r8+6144];
	fma.rn.f64 	%fd84, %fd82, %fd83, %fd81;
	ld.shared.f64 	%fd85, [%r5+200];
	ld.shared.f64 	%fd86, [%r8+6400];
	fma.rn.f64 	%fd87, %fd85, %fd86, %fd84;
	ld.shared.f64 	%fd88, [%r5+208];
	ld.shared.f64 	%fd89, [%r8+6656];
	fma.rn.f64 	%fd90, %fd88, %fd89, %fd87;
	ld.shared.f64 	%fd91, [%r5+216];
	ld.shared.f64 	%fd92, [%r8+6912];
	fma.rn.f64 	%fd93, %fd91, %fd92, %fd90;
	ld.shared.f64 	%fd94, [%r5+224];
	ld.shared.f64 	%fd95, [%r8+7168];
	fma.rn.f64 	%fd96, %fd94, %fd95, %fd93;
	ld.shared.f64 	%fd97, [%r5+232];
	ld.shared.f64 	%fd98, [%r8+7424];
	fma.rn.f64 	%fd99, %fd97, %fd98, %fd96;
	ld.shared.f64 	%fd100, [%r5+240];
	ld.shared.f64 	%fd101, [%r8+7680];
	fma.rn.f64 	%fd102, %fd100, %fd101, %fd99;
	ld.shared.f64 	%fd103, [%r5+248];
	ld.shared.f64 	%fd104, [%r8+7936];
	fma.rn.f64 	%fd105, %fd103, %fd104, %fd102;
	bar.sync 	0;
	add.s32 	%r26, %r26, 1;
	add.s64 	%rd24, %rd24, 256000;
	add.s32 	%r25, %r25, 32;
	add.s64 	%rd23, %rd23, 256;
	add.s32 	%r24, %r24, 32;
	setp.ne.s32 	%p3, %r26, 32;
	@%p3 bra 	$L__BB0_1;
	setp.gt.u32 	%p4, %r3, 999;
	setp.gt.s32 	%p5, %r4, 999;
	or.pred  	%p6, %p4, %p5;
	@%p6 bra 	$L__BB0_8;
	cvta.to.global.u64 	%rd18, %rd7;
	add.s64 	%rd20, %rd18, %rd15;
	add.s64 	%rd22, %rd20, %rd13;
	st.global.f64 	[%rd22], %fd105;
$L__BB0_8:
	ret;

}


// ===== COMPILED SASS (sm_100) =====

	.target	sm_100

	.elftype	@"ET_EXEC"


//--------------------- .note.nv.tkinfo           --------------------------
	.section	.note.nv.tkinfo,"",@"SHT_NOTE"
	.sectionflags	@"SHF_NOTE_NV_TKINFO"
	.tkinfo
        /*0018*/ 	.word	0x00000002
        /*0030*/ 	.string	""
        /*0030*/ 	.string	"ptxas"
        /*0030*/ 	.string	"Cuda compilation tools, release 13.0, V13.0.88"
        /*0030*/ 	.string	"Build cuda_13.0.r13.0/compiler.36424714_0"
        /*0030*/ 	.string	"-arch sm_100 -m 64 "



//--------------------- .note.nv.cuinfo           --------------------------
	.section	.note.nv.cuinfo,"",@"SHT_NOTE"
	.sectionflags	@"SHF_NOTE_NV_CUINFO"
        /*0018*/ 	.short	0x0002
        /*001a*/ 	.short	0x0064
        /*001c*/ 	.short	0x0082
	.zero		2


//--------------------- .nv.info                  --------------------------
	.section	.nv.info,"",@"SHT_CUDA_INFO"
	.align	4


	//----- nvinfo : EIATTR_REGCOUNT
	.align		4
        /*0000*/ 	.byte	0x04, 0x2f
        /*0002*/ 	.short	(.L_1 - .L_0)
	.align		4
.L_0:
        /*0004*/ 	.word	index@(_Z3modPA1000_dS0_S0_)
        /*0008*/ 	.word	0x00000020


	//----- nvinfo : EIATTR_FRAME_SIZE
	.align		4
.L_1:
        /*000c*/ 	.byte	0x04, 0x11
        /*000e*/ 	.short	(.L_3 - .L_2)
	.align		4
.L_2:
        /*0010*/ 	.word	index@(_Z3modPA1000_dS0_S0_)
        /*0014*/ 	.word	0x00000000


	//----- nvinfo : EIATTR_MIN_STACK_SIZE
	.align		4
.L_3:
        /*0018*/ 	.byte	0x04, 0x12
        /*001a*/ 	.short	(.L_5 - .L_4)
	.align		4
.L_4:
        /*001c*/ 	.word	index@(_Z3modPA1000_dS0_S0_)
        /*0020*/ 	.word	0x00000000
.L_5:


//--------------------- .nv.compat                --------------------------
	.section	.nv.compat,"",@"SHT_CUDA_COMPAT_INFO"
	.align	4
        /*0000*/ 	.byte	0x02, 0x09, 0x00, 0x00, 0x02, 0x02, 0x01, 0x00, 0x02, 0x05, 0x05, 0x00, 0x03, 0x07, 0x01, 0x01
        /*0010*/ 	.byte	0x02, 0x03, 0x00, 0x00, 0x02, 0x06, 0x01, 0x00, 0x04, 0x0b, 0x08, 0x00, 0x01, 0x00, 0x00, 0x00
        /*0020*/ 	.byte	0x00, 0x00, 0x00, 0x00


//--------------------- .nv.info._Z3modPA1000_dS0_S0_ --------------------------
	.section	.nv.info._Z3modPA1000_dS0_S0_,"",@"SHT_CUDA_INFO"
	.sectionflags	@""
	.align	4


	//----- nvinfo : EIATTR_CUDA_API_VERSION
	.align		4
        /*0000*/ 	.byte	0x04, 0x37
        /*0002*/ 	.short	(.L_7 - .L_6)
.L_6:
        /*0004*/ 	.word	0x00000082


	//----- nvinfo : EIATTR_KPARAM_INFO
	.align		4
.L_7:
        /*0008*/ 	.byte	0x04, 0x17
        /*000a*/ 	.short	(.L_9 - .L_8)
.L_8:
        /*000c*/ 	.word	0x00000000
        /*0010*/ 	.short	0x0002
        /*0012*/ 	.short	0x0010
        /*0014*/ 	.byte	0x00, 0xf5, 0x21, 0x00


	//----- nvinfo : EIATTR_KPARAM_INFO
	.align		4
.L_9:
        /*0018*/ 	.byte	0x04, 0x17
        /*001a*/ 	.short	(.L_11 - .L_10)
.L_10:
        /*001c*/ 	.word	0x00000000
        /*0020*/ 	.short	0x0001
        /*0022*/ 	.short	0x0008
        /*0024*/ 	.byte	0x00, 0xf5, 0x21, 0x00


	//----- nvinfo : EIATTR_KPARAM_INFO
	.align		4
.L_11:
        /*0028*/ 	.byte	0x04, 0x17
        /*002a*/ 	.short	(.L_13 - .L_12)
.L_12:
        /*002c*/ 	.word	0x00000000
        /*0030*/ 	.short	0x0000
        /*0032*/ 	.short	0x0000
        /*0034*/ 	.byte	0x00, 0xf5, 0x21, 0x00


	//----- nvinfo : EIATTR_SPARSE_MMA_MASK
	.align		4
.L_13:
        /*0038*/ 	.byte	0x03, 0x50
        /*003a*/ 	.short	0x0000


	//----- nvinfo : EIATTR_MAXREG_COUNT
	.align		4
        /*003c*/ 	.byte	0x03, 0x1b
        /*003e*/ 	.short	0x00ff


	//----- nvinfo : EIATTR_NUM_BARRIERS
	.align		4
        /*0040*/ 	.byte	0x02, 0x4c
        /*0042*/ 	.byte	0x01
	.zero		1


	//----- nvinfo : EIATTR_MERCURY_ISA_VERSION
	.align		4
        /*0044*/ 	.byte	0x03, 0x5f
        /*0046*/ 	.short	0x0101


	//----- nvinfo : EIATTR_VRC_CTA_INIT_COUNT
	.align		4
        /*0048*/ 	.byte	0x02, 0x4a
	.zero		1
	.zero		1


	//----- nvinfo : EIATTR_EXIT_INSTR_OFFSETS
	.align		4
        /*004c*/ 	.byte	0x04, 0x1c
        /*004e*/ 	.short	(.L_15 - .L_14)


	//   ....[0]....
.L_14:
        /*0050*/ 	.word	0x00000830


	//   ....[1]....
        /*0054*/ 	.word	0x00000880


	//----- nvinfo : EIATTR_CBANK_PARAM_SIZE
	.align		4
.L_15:
        /*0058*/ 	.byte	0x03, 0x19
        /*005a*/ 	.short	0x0018


	//----- nvinfo : EIATTR_PARAM_CBANK
	.align		4
        /*005c*/ 	.byte	0x04, 0x0a
        /*005e*/ 	.short	(.L_17 - .L_16)
	.align		4
.L_16:
        /*0060*/ 	.word	index@(.nv.constant0._Z3modPA1000_dS0_S0_)
        /*0064*/ 	.short	0x0380
        /*0066*/ 	.short	0x0018


	//----- nvinfo : EIATTR_SW_WAR
	.align		4
.L_17:
        /*0068*/ 	.byte	0x04, 0x36
        /*006a*/ 	.short	(.L_19 - .L_18)
.L_18:
        /*006c*/ 	.word	0x00000008
.L_19:


//--------------------- .nv.callgraph             --------------------------
	.section	.nv.callgraph,"",@"SHT_CUDA_CALLGRAPH"
	.align	4
	.sectionentsize	8
	.align		4
        /*0000*/ 	.word	0x00000000
	.align		4
        /*0004*/ 	.word	0xffffffff
	.align		4
        /*0008*/ 	.word	0x00000000
	.align		4
        /*000c*/ 	.word	0xfffffffe
	.align		4
        /*0010*/ 	.word	0x00000000
	.align		4
        /*0014*/ 	.word	0xfffffffd
	.align		4
        /*0018*/ 	.word	0x00000000
	.align		4
        /*001c*/ 	.word	0xfffffffc


//--------------------- .text._Z3modPA1000_dS0_S0_ --------------------------
	.section	.text._Z3modPA1000_dS0_S0_,"ax",@progbits
	.align	128
        .global         _Z3modPA1000_dS0_S0_
        .type           _Z3modPA1000_dS0_S0_,@function
        .size           _Z3modPA1000_dS0_S0_,(.L_x_2 - _Z3modPA1000_dS0_S0_)
        .other          _Z3modPA1000_dS0_S0_,@"STO_CUDA_ENTRY STV_DEFAULT"
_Z3modPA1000_dS0_S0_:
.text._Z3modPA1000_dS0_S0_:
[----:B------:R-:W-:Y:S01]  /*0000*/  LDC R1, c[0x0][0x37c] ;  /* 0x0000df00ff017b82 */ /* 0x000fe20000000800 */
[----:B------:R-:W0:Y:S07]  /*0010*/  S2R R6, SR_TID.Y ;  /* 0x0000000000067919 */ /* 0x000e2e0000002200 */
[----:B------:R-:W0:Y:S01]  /*0020*/  LDC R3, c[0x0][0x364] ;  /* 0x0000d900ff037b82 */ /* 0x000e220000000800 */
[----:B------:R-:W1:Y:S01]  /*0030*/  LDCU.128 UR12, c[0x0][0x380] ;  /* 0x00007000ff0c77ac */ /* 0x000e620008000c00 */
[----:B------:R-:W-:Y:S01]  /*0040*/  CS2R R24, SRZ ;  /* 0x0000000000187805 */ /* 0x000fe2000001ff00 */
[----:B------:R-:W2:Y:S01]  /*0050*/  S2R R0, SR_TID.X ;  /* 0x0000000000007919 */ /* 0x000ea20000002100 */
[----:B------:R-:W3:Y:S04]  /*0060*/  LDCU.64 UR8, c[0x0][0x358] ;  /* 0x00006b00ff0877ac */ /* 0x000ee80008000a00 */
[----:B------:R-:W0:Y:S08]  /*0070*/  S2UR UR4, SR_CTAID.Y ;  /* 0x00000000000479c3 */ /* 0x000e300000002600 */
[----:B------:R-:W2:Y:S08]  /*0080*/  S2UR UR5, SR_CTAID.X ;  /* 0x00000000000579c3 */ /* 0x000eb00000002500 */
[----:B------:R-:W2:Y:S08]  /*0090*/  LDC R5, c[0x0][0x360] ;  /* 0x0000d800ff057b82 */ /* 0x000eb00000000800 */
[----:B------:R-:W4:Y:S01]  /*00a0*/  S2UR UR6, SR_CgaCtaId ;  /* 0x00000000000679c3 */ /* 0x000f220000008800 */
[----:B0-----:R-:W-:Y:S01]  /*00b0*/  IMAD R16, R3, UR4, R6 ;  /* 0x0000000403107c24 */ /* 0x001fe2000f8e0206 */
[----:B------:R-:W-:-:S03]  /*00c0*/  UMOV UR4, 0x400 ;  /* 0x0000040000047882 */ /* 0x000fc60000000000 */
[----:B------:R-:W-:-:S04]  /*00d0*/  IMAD.WIDE.U32 R18, R16, 0x1f40, RZ ;  /* 0x00001f4010127825 */ /* 0x000fc800078e00ff */
[----:B--2---:R-:W-:Y:S01]  /*00e0*/  IMAD R14, R5, UR5, R0 ;  /* 0x00000005050e7c24 */ /* 0x004fe2000f8e0200 */
[----:B------:R-:W-:Y:S01]  /*00f0*/  UIADD3 UR5, UPT, UPT, UR4, 0x2000, URZ ;  /* 0x0000200004057890 */ /* 0x000fe2000fffe0ff */
[----:B------:R-:W-:-:S04]  /*0100*/  IMAD.WIDE.U32 R4, R0, 0x8, R18 ;  /* 0x0000000800047825 */ /* 0x000fc800078e0012 */
[----:B------:R-:W-:Y:S01]  /*0110*/  IMAD.WIDE R20, R14, 0x8, RZ ;  /* 0x000000080e147825 */ /* 0x000fe200078e02ff */
[----:B-1----:R-:W-:Y:S01]  /*0120*/  IADD3 R4, P1, PT, R4, UR12, RZ ;  /* 0x0000000c04047c10 */ /* 0x002fe2000ff3e0ff */
[----:B----4-:R-:W-:Y:S02]  /*0130*/  ULEA UR4, UR6, UR4, 0x18 ;  /* 0x0000000406047291 */ /* 0x010fe4000f8ec0ff */
[----:B------:R-:W-:Y:S01]  /*0140*/  ULEA UR5, UR6, UR5, 0x18 ;  /* 0x0000000506057291 */ /* 0x000fe2000f8ec0ff */
[----:B------:R-:W-:Y:S01]  /*0150*/  IADD3.X R5, PT, PT, R5, UR13, RZ, P1, !PT ;  /* 0x0000000d05057c10 */ /* 0x000fe20008ffe4ff */
[C---:B------:R-:W-:Y:S02]  /*0160*/  IMAD.WIDE.U32 R2, R6.reuse, 0x1f40, R20 ;  /* 0x00001f4006027825 */ /* 0x040fe400078e0014 */
[----:B------:R-:W-:Y:S01]  /*0170*/  LEA R15, R6, UR4, 0x8 ;  /* 0x00000004060f7c11 */ /* 0x000fe2000f8e40ff */
[----:B------:R-:W-:Y:S01]  /*0180*/  UMOV UR4, URZ ;  /* 0x000000ff00047c82 */ /* 0x000fe20008000000 */
[----:B------:R-:W-:-:S02]  /*0190*/  LEA R13, R0, UR5, 0x3 ;  /* 0x00000005000d7c11 */ /* 0x000fc4000f8e18ff */
[----:B------:R-:W-:Y:S01]  /*01a0*/  IADD3 R2, P0, PT, R2, UR14, RZ ;  /* 0x0000000e02027c10 */ /* 0x000fe2000ff1e0ff */
[----:B------:R-:W-:Y:S02]  /*01b0*/  IMAD R12, R0, 0x8, R15 ;  /* 0x00000008000c7824 */ /* 0x000fe400078e020f */
[----:B------:R-:W-:Y:S01]  /*01c0*/  IMAD R7, R6, 0x100, R13 ;  /* 0x0000010006077824 */ /* 0x000fe200078e020d */
[----:B---3--:R-:W-:-:S09]  /*01d0*/  IADD3.X R3, PT, PT, R3, UR15, RZ, P0, !PT ;  /* 0x0000000f03037c10 */ /* 0x008fd200087fe4ff */
.L_x_0:
[----:B------:R-:W-:Y:S02]  /*01e0*/  ISETP.GT.U32.AND P0, PT, R0, 0x3e7, PT ;  /* 0x000003e70000780c */ /* 0x000fe40003f04070 */
[----:B------:R-:W-:Y:S02]  /*01f0*/  CS2R R8, SRZ ;  /* 0x0000000000087805 */ /* 0x000fe4000001ff00 */
[----:B------:R-:W-:Y:S02]  /*0200*/  ISETP.GT.U32.AND P1, PT, R6, 0x3e7, PT ;  /* 0x000003e70600780c */ /* 0x000fe40003f24070 */
[----:B------:R-:W-:-:S07]  /*0210*/  CS2R R28, SRZ ;  /* 0x00000000001c7805 */ /* 0x000fce000001ff00 */
[----:B------:R0:W2:Y:S04]  /*0220*/  @!P0 LDG.E.64 R8, desc[UR8][R4.64] ;  /* 0x0000000804088981 */ /* 0x0000a8000c1e1b00 */
[----:B------:R1:W3:Y:S01]  /*0230*/  @!P1 LDG.E.64 R28, desc[UR8][R2.64] ;  /* 0x00000008021c9981 */ /* 0x0002e2000c1e1b00 */
[----:B------:R-:W-:Y:S01]  /*0240*/  UIADD3 UR4, UPT, UPT, UR4, 0x1, URZ ;  /* 0x0000000104047890 */ /* 0x000fe2000fffe0ff */
[----:B------:R-:W-:Y:S02]  /*0250*/  VIADD R6, R6, 0x20 ;  /* 0x0000002006067836 */ /* 0x000fe40000000000 */
[----:B------:R-:W-:Y:S01]  /*0260*/  VIADD R0, R0, 0x20 ;  /* 0x0000002000007836 */ /* 0x000fe20000000000 */
[----:B------:R-:W-:Y:S01]  /*0270*/  UISETP.NE.AND UP0, UPT, UR4, 0x20, UPT ;  /* 0x000000200400788c */ /* 0x000fe2000bf05270 */
[----:B0-----:R-:W-:-:S02]  /*0280*/  IADD3 R4, P1, PT, R4, 0x100, RZ ;  /* 0x0000010004047810 */ /* 0x001fc40007f3e0ff */
[----:B-1----:R-:W-:-:S03]  /*0290*/  IADD3 R2, P0, PT, R2, 0x3e800, RZ ;  /* 0x0003e80002027810 */ /* 0x002fc60007f1e0ff */
[----:B------:R-:W-:Y:S02]  /*02a0*/  IMAD.X R5, RZ, RZ, R5, P1 ;  /* 0x000000ffff057224 */ /* 0x000fe400008e0605 */
[----:B------:R-:W-:Y:S01]  /*02b0*/  IMAD.X R3, RZ, RZ, R3, P0 ;  /* 0x000000ffff037224 */ /* 0x000fe200000e0603 */
[----:B--2---:R-:W-:Y:S04]  /*02c0*/  STS.64 [R12], R8 ;  /* 0x000000080c007388 */ /* 0x004fe80000000a00 */
[----:B---3--:R-:W-:Y:S01]  /*02d0*/  STS.64 [R7], R28 ;  /* 0x0000001c07007388 */ /* 0x008fe20000000a00 */
[----:B------:R-:W-:Y:S06]  /*02e0*/  BAR.SYNC.DEFER_BLOCKING 0x0 ;  /* 0x0000000000007b1d */ /* 0x000fec0000010000 */
[----:B------:R-:W-:Y:S04]  /*02f0*/  LDS.64 R22, [R13] ;  /* 0x000000000d167984 */ /* 0x000fe80000000a00 */
[----:B------:R-:W0:Y:S04]  /*0300*/  LDS.128 R8, [R15] ;  /* 0x000000000f087984 */ /* 0x000e280000000c00 */
[----:B------:R-:W1:Y:S01]  /*0310*/  LDS.64 R26, [R13+0x100] ;  /* 0x000100000d1a7984 */ /* 0x000e620000000a00 */
[----:B0-----:R-:W-:-:S03]  /*0320*/  DFMA R24, R8, R22, R24 ;  /* 0x000000160818722b */ /* 0x001fc60000000018 */
[----:B------:R-:W-:Y:S05]  /*0330*/  LDS.64 R22, [R13+0x200] ;  /* 0x000200000d167984 */ /* 0x000fea0000000a00 */
[----:B-1----:R-:W-:Y:S01]  /*0340*/  DFMA R26, R26, R10, R24 ;  /* 0x0000000a1a1a722b */ /* 0x002fe20000000018 */
[----:B------:R-:W0:Y:S04]  /*0350*/  LDS.128 R8, [R15+0x10] ;  /* 0x000010000f087984 */ /* 0x000e280000000c00 */
[----:B------:R-:W1:Y:S03]  /*0360*/  LDS.64 R24, [R13+0x300] ;  /* 0x000300000d187984 */ /* 0x000e660000000a00 */
[----:B0-----:R-:W-:Y:S01]  /*0370*/  DFMA R8, R8, R22, R26 ;  /* 0x000000160808722b */ /* 0x001fe2000000001a */
[----:B------:R-:W-:Y:S04]  /*0380*/  LDS.64 R22, [R13+0x400] ;  /* 0x000400000d167984 */ /* 0x000fe80000000a00 */
[----:B------:R-:W-:Y:S03]  /*0390*/  LDS.64 R26, [R13+0x500] ;  /* 0x000500000d1a7984 */ /* 0x000fe60000000a00 */
[----:B-1----:R-:W-:-:S02]  /*03a0*/  DFMA R24, R24, R10, R8 ;  /* 0x0000000a1818722b */ /* 0x002fc40000000008 */
[----:B------:R-:W0:Y:S06]  /*03b0*/  LDS.128 R8, [R15+0x20] ;  /* 0x000020000f087984 */ /* 0x000e2c0000000c00 */
[----:B0-----:R-:W-:Y:S01]  /*03c0*/  DFMA R8, R8, R22, R24 ;  /* 0x000000160808722b */ /* 0x001fe20000000018 */
[----:B------:R-:W-:Y:S04]  /*03d0*/  LDS.64 R22, [R13+0x600] ;  /* 0x000600000d167984 */ /* 0x000fe80000000a00 */
[----:B------:R-:W-:Y:S03]  /*03e0*/  LDS.64 R24, [R13+0x700] ;  /* 0x000700000d187984 */ /* 0x000fe60000000a00 */
[----:B------:R-:W-:-:S02]  /*03f0*/  DFMA R26, R26, R10, R8 ;  /* 0x0000000a1a1a722b */ /* 0x000fc40000000008 */
        /* <DEDUP_REMOVED lines=61> */
[----:B0-----:R-:W-:-:S08]  /*07d0*/  DFMA R8, R8, R22, R26 ;  /* 0x000000160808722b */ /* 0x001fd0000000001a */
[----:B------:R-:W-:Y:S01]  /*07e0*/  DFMA R24, R24, R10, R8 ;  /* 0x0000000a1818722b */ /* 0x000fe20000000008 */
[----:B------:R-:W-:Y:S06]  /*07f0*/  BAR.SYNC.DEFER_BLOCKING 0x0 ;  /* 0x0000000000007b1d */ /* 0x000fec0000010000 */
[----:B------:R-:W-:Y:S05]  /*0800*/  BRA.U UP0, `(.L_x_0) ;  /* 0xfffffff900747547 */ /* 0x000fea000b83ffff */
[----:B------:R-:W-:-:S04]  /*0810*/  ISETP.GT.AND P0, PT, R14, 0x3e7, PT ;  /* 0x000003e70e00780c */ /* 0x000fc80003f04270 */
[----:B------:R-:W-:-:S13]  /*0820*/  ISETP.GT.U32.OR P0, PT, R16, 0x3e7, P0 ;  /* 0x000003e71000780c */ /* 0x000fda0000704470 */
[----:B------:R-:W-:Y:S05]  /*0830*/  @P0 EXIT ;  /* 0x000000000000094d */ /* 0x000fea0003800000 */
[----:B------:R-:W0:Y:S02]  /*0840*/  LDCU.64 UR4, c[0x0][0x390] ;  /* 0x00007200ff0477ac */ /* 0x000e240008000a00 */
[----:B0-----:R-:W-:-:S04]  /*0850*/  IADD3 R2, P0, P1, R20, UR4, R18 ;  /* 0x0000000414027c10 */ /* 0x001fc8000f91e012 */
[----:B------:R-:W-:-:S05]  /*0860*/  IADD3.X R3, PT, PT, R21, UR5, R19, P0, P1 ;  /* 0x0000000515037c10 */ /* 0x000fca00087e2413 */
[----:B------:R-:W-:Y:S01]  /*0870*/  STG.E.64 desc[UR8][R2.64], R24 ;  /* 0x0000001802007986 */ /* 0x000fe2000c101b08 */
[----:B------:R-:W-:Y:S05]  /*0880*/  EXIT ;  /* 0x000000000000794d */ /* 0x000fea0003800000 */
.L_x_1:
[----:B------:R-:W-:-:S00]  /*0890*/  BRA `(.L_x_1) ;  /* 0xfffffffc00fc7947 */ /* 0x000fc0000383ffff */
[----:B------:R-:W-:-:S00]  /*08a0*/  NOP ;  /* 0x0000000000007918 */ /* 0x000fc00000000000 */
        /* <DEDUP_REMOVED lines=13> */
.L_x_2:


//--------------------- .nv.shared._Z3modPA1000_dS0_S0_ --------------------------
	.section	.nv.shared._Z3modPA1000_dS0_S0_,"aw",@nobits
	.sectionflags	@""
	.align	8
.nv.shared._Z3modPA1000_dS0_S0_:
	.zero		17408


//--------------------- .nv.shared.reserved.0     --------------------------
	.section	.nv.shared.reserved.0,"aw",@nobits
	.weak		__nv_reservedSMEM_offset_0_alias
	.size		__nv_reservedSMEM_offset_0_alias, 0, 64
	.other		__nv_reservedSMEM_offset_0_alias,@"STO_CUDA_RESERVED_SHARED STV_DEFAULT"
__nv_reservedSMEM_offset_0_alias:
	.zero		0
	.zero		64


//--------------------- .nv.constant0._Z3modPA1000_dS0_S0_ --------------------------
	.section	.nv.constant0._Z3modPA1000_dS0_S0_,"a",@progbits
	.sectionflags	@""
	.align	4
.nv.constant0._Z3modPA1000_dS0_S0_:
	.zero		920


//--------------------- SYMBOLS --------------------------

	.type		.nv.reservedSmem.offset0,@object
	.size		.nv.reservedSmem.offset0,0x4
	.type		.nv.reservedSmem.cap,@object
	.size		.nv.reservedSmem.cap,0x4
